//
// Generated by NVIDIA NVVM Compiler
//
// Compiler Build ID: CL-36424714
// Cuda compilation tools, release 13.0, V13.0.88
// Based on NVVM 20.0.0
//

.version 9.0
.target sm_100
.address_size 64

	// .globl	_Z4initPfi

.visible .entry _Z4initPfi(
	.param .u64 .ptr .align 1 _Z4initPfi_param_0,
	.param .u32 _Z4initPfi_param_1
)
{
	.reg .pred 	%p<8>;
	.reg .b32 	%r<84>;
	.reg .b32 	%f<15>;
	.reg .b64 	%rd<9>;
	.reg .b64 	%fd<22>;

	ld.param.u64 	%rd2, [_Z4initPfi_param_0];
	ld.param.u32 	%r15, [_Z4initPfi_param_1];
	cvta.to.global.u64 	%rd1, %rd2;
	mov.u32 	%r16, %ntid.x;
	mov.u32 	%r17, %nctaid.x;
	mul.lo.s32 	%r18, %r16, %r17;
	div.s32 	%r1, %r15, %r18;
	mov.u32 	%r19, %ctaid.x;
	mov.u32 	%r20, %tid.x;
	mad.lo.s32 	%r21, %r19, %r16, %r20;
	mul.lo.s32 	%r83, %r1, %r21;
	setp.lt.s32 	%p1, %r1, 1;
	@%p1 bra 	$L__BB0_10;
	add.s32 	%r81, %r83, 1;
	add.s32 	%r22, %r83, %r1;
	max.s32 	%r23, %r22, %r81;
	sub.s32 	%r4, %r23, %r83;
	and.b32  	%r5, %r4, 3;
	sub.s32 	%r24, %r83, %r23;
	setp.gt.u32 	%p2, %r24, -4;
	@%p2 bra 	$L__BB0_5;
	and.b32  	%r25, %r4, -4;
	neg.s32 	%r80, %r25;
$L__BB0_3:
	.pragma "nounroll";
	add.s32 	%r26, %r81, -1;
	mul.hi.s32 	%r27, %r26, -1240768329;
	add.s32 	%r28, %r27, %r26;
	shr.u32 	%r29, %r28, 31;
	shr.s32 	%r30, %r28, 8;
	add.s32 	%r31, %r30, %r29;
	mul.lo.s32 	%r32, %r31, 360;
	sub.s32 	%r33, %r26, %r32;
	cvt.rn.f64.s32 	%fd1, %r33;
	mul.f64 	%fd2, %fd1, 0d400921FB54442D18;
	div.rn.f64 	%fd3, %fd2, 0d4066800000000000;
	cvt.rn.f32.f64 	%f1, %fd3;
	sin.approx.f32 	%f2, %f1;
	mul.wide.s32 	%rd3, %r26, 4;
	add.s64 	%rd4, %rd1, %rd3;
	st.global.f32 	[%rd4], %f2;
	add.s32 	%r34, %r81, 2;
	mul.hi.s32 	%r35, %r81, -1240768329;
	add.s32 	%r36, %r35, %r81;
	shr.u32 	%r37, %r36, 31;
	shr.s32 	%r38, %r36, 8;
	add.s32 	%r39, %r38, %r37;
	mul.lo.s32 	%r40, %r39, 360;
	sub.s32 	%r41, %r81, %r40;
	cvt.rn.f64.s32 	%fd4, %r41;
	mul.f64 	%fd5, %fd4, 0d400921FB54442D18;
	div.rn.f64 	%fd6, %fd5, 0d4066800000000000;
	cvt.rn.f32.f64 	%f3, %fd6;
	sin.approx.f32 	%f4, %f3;
	st.global.f32 	[%rd4+4], %f4;
	add.s32 	%r42, %r81, 1;
	mul.hi.s32 	%r43, %r42, -1240768329;
	add.s32 	%r44, %r43, %r42;
	shr.u32 	%r45, %r44, 31;
	shr.s32 	%r46, %r44, 8;
	add.s32 	%r47, %r46, %r45;
	mul.lo.s32 	%r48, %r47, 360;
	sub.s32 	%r49, %r42, %r48;
	cvt.rn.f64.s32 	%fd7, %r49;
	mul.f64 	%fd8, %fd7, 0d400921FB54442D18;
	div.rn.f64 	%fd9, %fd8, 0d4066800000000000;
	cvt.rn.f32.f64 	%f5, %fd9;
	sin.approx.f32 	%f6, %f5;
	st.global.f32 	[%rd4+8], %f6;
	mul.hi.s32 	%r50, %r34, -1240768329;
	add.s32 	%r51, %r50, %r34;
	shr.u32 	%r52, %r51, 31;
	shr.s32 	%r53, %r51, 8;
	add.s32 	%r54, %r53, %r52;
	mul.lo.s32 	%r55, %r54, 360;
	sub.s32 	%r56, %r34, %r55;
	cvt.rn.f64.s32 	%fd10, %r56;
	mul.f64 	%fd11, %fd10, 0d400921FB54442D18;
	div.rn.f64 	%fd12, %fd11, 0d4066800000000000;
	cvt.rn.f32.f64 	%f7, %fd12;
	sin.approx.f32 	%f8, %f7;
	st.global.f32 	[%rd4+12], %f8;
	add.s32 	%r81, %r81, 4;
	add.s32 	%r80, %r80, 4;
	setp.ne.s32 	%p3, %r80, 0;
	@%p3 bra 	$L__BB0_3;
	add.s32 	%r83, %r81, -1;
$L__BB0_5:
	setp.eq.s32 	%p4, %r5, 0;
	@%p4 bra 	$L__BB0_10;
	setp.eq.s32 	%p5, %r5, 1;
	@%p5 bra 	$L__BB0_8;
	mul.hi.s32 	%r57, %r83, -1240768329;
	add.s32 	%r58, %r57, %r83;
	shr.u32 	%r59, %r58, 31;
	shr.s32 	%r60, %r58, 8;
	add.s32 	%r61, %r60, %r59;
	mul.lo.s32 	%r62, %r61, 360;
	sub.s32 	%r63, %r83, %r62;
	cvt.rn.f64.s32 	%fd13, %r63;
	mul.f64 	%fd14, %fd13, 0d400921FB54442D18;
	div.rn.f64 	%fd15, %fd14, 0d4066800000000000;
	cvt.rn.f32.f64 	%f9, %fd15;
	sin.approx.f32 	%f10, %f9;
	mul.wide.s32 	%rd5, %r83, 4;
	add.s64 	%rd6, %rd1, %rd5;
	st.global.f32 	[%rd6], %f10;
	add.s32 	%r64, %r83, 1;
	mul.hi.s32 	%r65, %r64, -1240768329;
	add.s32 	%r66, %r65, %r64;
	shr.u32 	%r67, %r66, 31;
	shr.s32 	%r68, %r66, 8;
	add.s32 	%r69, %r68, %r67;
	mul.lo.s32 	%r70, %r69, 360;
	sub.s32 	%r71, %r64, %r70;
	cvt.rn.f64.s32 	%fd16, %r71;
	mul.f64 	%fd17, %fd16, 0d400921FB54442D18;
	div.rn.f64 	%fd18, %fd17, 0d4066800000000000;
	cvt.rn.f32.f64 	%f11, %fd18;
	sin.approx.f32 	%f12, %f11;
	st.global.f32 	[%rd6+4], %f12;
	add.s32 	%r83, %r83, 2;
$L__BB0_8:
	and.b32  	%r72, %r4, 1;
	setp.eq.b32 	%p6, %r72, 1;
	not.pred 	%p7, %p6;
	@%p7 bra 	$L__BB0_10;
	mul.hi.s32 	%r73, %r83, -1240768329;
	add.s32 	%r74, %r73, %r83;
	shr.u32 	%r75, %r74, 31;
	shr.s32 	%r76, %r74, 8;
	add.s32 	%r77, %r76, %r75;
	mul.lo.s32 	%r78, %r77, 360;
	sub.s32 	%r79, %r83, %r78;
	cvt.rn.f64.s32 	%fd19, %r79;
	mul.f64 	%fd20, %fd19, 0d400921FB54442D18;
	div.rn.f64 	%fd21, %fd20, 0d4066800000000000;
	cvt.rn.f32.f64 	%f13, %fd21;
	sin.approx.f32 	%f14, %f13;
	mul.wide.s32 	%rd7, %r83, 4;
	add.s64 	%rd8, %rd1, %rd7;
	st.global.f32 	[%rd8], %f14;
$L__BB0_10:
	ret;

}


// ===== COMPILED SASS (sm_100) =====

	.target	sm_100

	.elftype	@"ET_EXEC"


//--------------------- .note.nv.tkinfo           --------------------------
	.section	.note.nv.tkinfo,"",@"SHT_NOTE"
	.sectionflags	@"SHF_NOTE_NV_TKINFO"
	.tkinfo
        /*0018*/ 	.word	0x00000002
        /*0030*/ 	.string	""
        /*0030*/ 	.string	"ptxas"
        /*0030*/ 	.string	"Cuda compilation tools, release 13.0, V13.0.88"
        /*0030*/ 	.string	"Build cuda_13.0.r13.0/compiler.36424714_0"
        /*0030*/ 	.string	"-arch sm_100 -m 64 "



//--------------------- .note.nv.cuinfo           --------------------------
	.section	.note.nv.cuinfo,"",@"SHT_NOTE"
	.sectionflags	@"SHF_NOTE_NV_CUINFO"
        /*0018*/ 	.short	0x0002
        /*001a*/ 	.short	0x0064
        /*001c*/ 	.short	0x0082
	.zero		2


//--------------------- .nv.info                  --------------------------
	.section	.nv.info,"",@"SHT_CUDA_INFO"
	.align	4


	//----- nvinfo : EIATTR_REGCOUNT
	.align		4
        /*0000*/ 	.byte	0x04, 0x2f
        /*0002*/ 	.short	(.L_1 - .L_0)
	.align		4
.L_0:
        /*0004*/ 	.word	index@(_Z4initPfi)
        /*0008*/ 	.word	0x0000001f


	//----- nvinfo : EIATTR_FRAME_SIZE
	.align		4
.L_1:
        /*000c*/ 	.byte	0x04, 0x11
        /*000e*/ 	.short	(.L_3 - .L_2)
	.align		4
.L_2:
        /*0010*/ 	.word	index@($__internal_0_$__cuda_sm20_div_rn_f64_full)
        /*0014*/ 	.word	0x00000000


	//----- nvinfo : EIATTR_FRAME_SIZE
	.align		4
.L_3:
        /*0018*/ 	.byte	0x04, 0x11
        /*001a*/ 	.short	(.L_5 - .L_4)
	.align		4
.L_4:
        /*001c*/ 	.word	index@(_Z4initPfi)
        /*0020*/ 	.word	0x00000000


	//----- nvinfo : EIATTR_MIN_STACK_SIZE
	.align		4
.L_5:
        /*0024*/ 	.byte	0x04, 0x12
        /*0026*/ 	.short	(.L_7 - .L_6)
	.align		4
.L_6:
        /*0028*/ 	.word	index@(_Z4initPfi)
        /*002c*/ 	.word	0x00000000
.L_7:


//--------------------- .nv.compat                --------------------------
	.section	.nv.compat,"",@"SHT_CUDA_COMPAT_INFO"
	.align	4
        /*0000*/ 	.byte	0x02, 0x09, 0x00, 0x00, 0x02, 0x02, 0x01, 0x00, 0x02, 0x05, 0x05, 0x00, 0x03, 0x07, 0x01, 0x01
        /*0010*/ 	.byte	0x02, 0x03, 0x00, 0x00, 0x02, 0x06, 0x01, 0x00, 0x04, 0x0b, 0x08, 0x00, 0x01, 0x00, 0x00, 0x00
        /*0020*/ 	.byte	0x00, 0x00, 0x00, 0x00


//--------------------- .nv.info._Z4initPfi       --------------------------
	.section	.nv.info._Z4initPfi,"",@"SHT_CUDA_INFO"
	.sectionflags	@""
	.align	4


	//----- nvinfo : EIATTR_CUDA_API_VERSION
	.align		4
        /*0000*/ 	.byte	0x04, 0x37
        /*0002*/ 	.short	(.L_9 - .L_8)
.L_8:
        /*0004*/ 	.word	0x00000082


	//----- nvinfo : EIATTR_KPARAM_INFO
	.align		4
.L_9:
        /*0008*/ 	.byte	0x04, 0x17
        /*000a*/ 	.short	(.L_11 - .L_10)
.L_10:
        /*000c*/ 	.word	0x00000000
        /*0010*/ 	.short	0x0001
        /*0012*/ 	.short	0x0008
        /*0014*/ 	.byte	0x00, 0xf0, 0x11, 0x00


	//----- nvinfo : EIATTR_KPARAM_INFO
	.align		4
.L_11:
        /*0018*/ 	.byte	0x04, 0x17
        /*001a*/ 	.short	(.L_13 - .L_12)
.L_12:
        /*001c*/ 	.word	0x00000000
        /*0020*/ 	.short	0x0000
        /*0022*/ 	.short	0x0000
        /*0024*/ 	.byte	0x00, 0xf5, 0x21, 0x00


	//----- nvinfo : EIATTR_SPARSE_MMA_MASK
	.align		4
.L_13:
        /*0028*/ 	.byte	0x03, 0x50
        /*002a*/ 	.short	0x0000


	//----- nvinfo : EIATTR_MAXREG_COUNT
	.align		4
        /*002c*/ 	.byte	0x03, 0x1b
        /*002e*/ 	.short	0x00ff


	//----- nvinfo : EIATTR_MERCURY_ISA_VERSION
	.align		4
        /*0030*/ 	.byte	0x03, 0x5f
        /*0032*/ 	.short	0x0101


	//----- nvinfo : EIATTR_VRC_CTA_INIT_COUNT
	.align		4
        /*0034*/ 	.byte	0x02, 0x4a
	.zero		1
	.zero		1


	//----- nvinfo : EIATTR_EXIT_INSTR_OFFSETS
	.align		4
        /*0038*/ 	.byte	0x04, 0x1c
        /*003a*/ 	.short	(.L_15 - .L_14)


	//   ....[0]....
.L_14:
        /*003c*/ 	.word	0x00000230


	//   ....[1]....
        /*0040*/ 	.word	0x00000d00


	//   ....[2]....
        /*0044*/ 	.word	0x00001210


	//   ....[3]....
        /*0048*/ 	.word	0x00001490


	//----- nvinfo : EIATTR_CRS_STACK_SIZE
	.align		4
.L_15:
        /*004c*/ 	.byte	0x04, 0x1e
        /*004e*/ 	.short	(.L_17 - .L_16)
.L_16:
        /*0050*/ 	.word	0x00000000


	//----- nvinfo : EIATTR_CBANK_PARAM_SIZE
	.align		4
.L_17:
        /*0054*/ 	.byte	0x03, 0x19
        /*0056*/ 	.short	0x000c


	//----- nvinfo : EIATTR_PARAM_CBANK
	.align		4
        /*0058*/ 	.byte	0x04, 0x0a
        /*005a*/ 	.short	(.L_19 - .L_18)
	.align		4
.L_18:
        /*005c*/ 	.word	index@(.nv.constant0._Z4initPfi)
        /*0060*/ 	.short	0x0380
        /*0062*/ 	.short	0x000c


	//----- nvinfo : EIATTR_SW_WAR
	.align		4
.L_19:
        /*0064*/ 	.byte	0x04, 0x36
        /*0066*/ 	.short	(.L_21 - .L_20)
.L_20:
        /*0068*/ 	.word	0x00000008
.L_21:


//--------------------- .nv.callgraph             --------------------------
	.section	.nv.callgraph,"",@"SHT_CUDA_CALLGRAPH"
	.align	4
	.sectionentsize	8
	.align		4
        /*0000*/ 	.word	0x00000000
	.align		4
        /*0004*/ 	.word	0xffffffff
	.align		4
        /*0008*/ 	.word	0x00000000
	.align		4
        /*000c*/ 	.word	0xfffffffe
	.align		4
        /*0010*/ 	.word	0x00000000
	.align		4
        /*0014*/ 	.word	0xfffffffd
	.align		4
        /*0018*/ 	.word	0x00000000
	.align		4
        /*001c*/ 	.word	0xfffffffc


//--------------------- .text._Z4initPfi          --------------------------
	.section	.text._Z4initPfi,"ax",@progbits
	.align	128
        .global         _Z4initPfi
        .type           _Z4initPfi,@function
        .size           _Z4initPfi,(.L_x_26 - _Z4initPfi)
        .other          _Z4initPfi,@"STO_CUDA_ENTRY STV_DEFAULT"
_Z4initPfi:
.text._Z4initPfi:
[----:B------:R-:W-:Y:S01]  /*0000*/  LDC R1, c[0x0][0x37c] ;  /* 0x0000df00ff017b82 */ /* 0x000fe20000000800 */
[----:B------:R-:W0:Y:S07]  /*0010*/  LDCU UR4, c[0x0][0x360] ;  /* 0x00006c00ff0477ac */ /* 0x000e2e0008000800 */
[----:B------:R-:W0:Y:S08]  /*0020*/  LDC R0, c[0x0][0x370] ;  /* 0x0000dc00ff007b82 */ /* 0x000e300000000800 */
[----:B------:R-:W1:Y:S01]  /*0030*/  LDC R9, c[0x0][0x388] ;  /* 0x0000e200ff097b82 */ /* 0x000e620000000800 */
[----:B0-----:R-:W-:-:S05]  /*0040*/  IMAD R0, R0, UR4, RZ ;  /* 0x0000000400007c24 */ /* 0x001fca000f8e02ff */
[-C--:B------:R-:W-:Y:S02]  /*0050*/  IABS R5, R0.reuse ;  /* 0x0000000000057213 */ /* 0x080fe40000000000 */
[----:B------:R-:W-:Y:S02]  /*0060*/  IABS R10, R0 ;  /* 0x00000000000a7213 */ /* 0x000fe40000000000 */
[----:B------:R-:W0:Y:S01]  /*0070*/  I2F.RP R4, R5 ;  /* 0x0000000500047306 */ /* 0x000e220000209400 */
[----:B-1----:R-:W-:-:S07]  /*0080*/  IABS R8, R9 ;  /* 0x0000000900087213 */ /* 0x002fce0000000000 */
[----:B0-----:R-:W0:Y:S02]  /*0090*/  MUFU.RCP R4, R4 ;  /* 0x0000000400047308 */ /* 0x001e240000001000 */
[----:B0-----:R-:W-:Y:S01]  /*00a0*/  VIADD R2, R4, 0xffffffe ;  /* 0x0ffffffe04027836 */ /* 0x001fe20000000000 */
[----:B------:R-:W-:-:S05]  /*00b0*/  IADD3 R4, PT, PT, RZ, -R10, RZ ;  /* 0x8000000aff047210 */ /* 0x000fca0007ffe0ff */
[----:B------:R0:W1:Y:S02]  /*00c0*/  F2I.FTZ.U32.TRUNC.NTZ R3, R2 ;  /* 0x0000000200037305 */ /* 0x000064000021f000 */
[----:B0-----:R-:W-:Y:S02]  /*00d0*/  IMAD.MOV.U32 R2, RZ, RZ, RZ ;  /* 0x000000ffff027224 */ /* 0x001fe400078e00ff */
[----:B-1----:R-:W-:-:S04]  /*00e0*/  IMAD.MOV R6, RZ, RZ, -R3 ;  /* 0x000000ffff067224 */ /* 0x002fc800078e0a03 */
[----:B------:R-:W-:Y:S02]  /*00f0*/  IMAD R7, R6, R5, RZ ;  /* 0x0000000506077224 */ /* 0x000fe400078e02ff */
[----:B------:R-:W-:Y:S02]  /*0100*/  IMAD.MOV.U32 R6, RZ, RZ, R8 ;  /* 0x000000ffff067224 */ /* 0x000fe400078e0008 */
[----:B------:R-:W-:-:S06]  /*0110*/  IMAD.HI.U32 R3, R3, R7, R2 ;  /* 0x0000000703037227 */ /* 0x000fcc00078e0002 */
[----:B------:R-:W-:-:S04]  /*0120*/  IMAD.HI.U32 R3, R3, R6, RZ ;  /* 0x0000000603037227 */ /* 0x000fc800078e00ff */
[----:B------:R-:W-:Y:S02]  /*0130*/  IMAD R2, R3, R4, R6 ;  /* 0x0000000403027224 */ /* 0x000fe400078e0206 */
[----:B------:R-:W0:Y:S03]  /*0140*/  S2R R4, SR_CTAID.X ;  /* 0x0000000000047919 */ /* 0x000e260000002500 */
[----:B------:R-:W-:-:S13]  /*0150*/  ISETP.GT.U32.AND P1, PT, R5, R2, PT ;  /* 0x000000020500720c */ /* 0x000fda0003f24070 */
[----:B------:R-:W-:Y:S02]  /*0160*/  @!P1 IMAD.IADD R2, R2, 0x1, -R5 ;  /* 0x0000000102029824 */ /* 0x000fe400078e0a05 */
[----:B------:R-:W-:Y:S01]  /*0170*/  @!P1 VIADD R3, R3, 0x1 ;  /* 0x0000000103039836 */ /* 0x000fe20000000000 */
[----:B------:R-:W-:Y:S02]  /*0180*/  ISETP.NE.AND P1, PT, R0, RZ, PT ;  /* 0x000000ff0000720c */ /* 0x000fe40003f25270 */
[----:B------:R-:W-:Y:S02]  /*0190*/  ISETP.GE.U32.AND P0, PT, R2, R5, PT ;  /* 0x000000050200720c */ /* 0x000fe40003f06070 */
[----:B------:R-:W-:Y:S01]  /*01a0*/  LOP3.LUT R2, R0, R9, RZ, 0x3c, !PT ;  /* 0x0000000900027212 */ /* 0x000fe200078e3cff */
[----:B------:R-:W0:Y:S03]  /*01b0*/  S2R R5, SR_TID.X ;  /* 0x0000000000057919 */ /* 0x000e260000002100 */
[----:B------:R-:W-:-:S07]  /*01c0*/  ISETP.GE.AND P2, PT, R2, RZ, PT ;  /* 0x000000ff0200720c */ /* 0x000fce0003f46270 */
[----:B------:R-:W-:-:S04]  /*01d0*/  @P0 VIADD R3, R3, 0x1 ;  /* 0x0000000103030836 */ /* 0x000fc80000000000 */
[----:B------:R-:W-:-:S05]  /*01e0*/  IMAD.MOV.U32 R2, RZ, RZ, R3 ;  /* 0x000000ffff027224 */ /* 0x000fca00078e0003 */
[----:B------:R-:W-:Y:S02]  /*01f0*/  @!P2 IADD3 R2, PT, PT, -R2, RZ, RZ ;  /* 0x000000ff0202a210 */ /* 0x000fe40007ffe1ff */
[----:B------:R-:W-:-:S04]  /*0200*/  @!P1 LOP3.LUT R2, RZ, R0, RZ, 0x33, !PT ;  /* 0x00000000ff029212 */ /* 0x000fc800078e33ff */
[----:B------:R-:W-:Y:S01]  /*0210*/  ISETP.GE.AND P0, PT, R2, 0x1, PT ;  /* 0x000000010200780c */ /* 0x000fe20003f06270 */
[----:B0-----:R-:W-:-:S12]  /*0220*/  IMAD R3, R4, UR4, R5 ;  /* 0x0000000404037c24 */ /* 0x001fd8000f8e0205 */
[----:B------:R-:W-:Y:S05]  /*0230*/  @!P0 EXIT ;  /* 0x000000000000894d */ /* 0x000fea0003800000 */
[----:B------:R-:W-:Y:S01]  /*0240*/  IMAD R3, R2, R3, RZ ;  /* 0x0000000302037224 */ /* 0x000fe200078e02ff */
[----:B------:R-:W0:Y:S01]  /*0250*/  LDCU.64 UR6, c[0x0][0x358] ;  /* 0x00006b00ff0677ac */ /* 0x000e220008000a00 */
[----:B------:R-:W-:Y:S01]  /*0260*/  BSSY.RECONVERGENT B0, `(.L_x_0) ;  /* 0x00000a8000007945 */ /* 0x000fe20003800200 */
[----:B------:R-:W-:Y:S02]  /*0270*/  IMAD.MOV.U32 R5, RZ, RZ, 0x40668000 ;  /* 0x40668000ff057424 */ /* 0x000fe400078e00ff */
[----:B------:R-:W-:Y:S01]  /*0280*/  VIADD R0, R3, 0x1 ;  /* 0x0000000103007836 */ /* 0x000fe20000000000 */
[----:B------:R-:W-:-:S04]  /*0290*/  UMOV UR4, URZ ;  /* 0x000000ff00047c82 */ /* 0x000fc80008000000 */
[----:B------:R-:W-:-:S05]  /*02a0*/  VIADDMNMX R4, R3, R2, R0, !PT ;  /* 0x0000000203047246 */ /* 0x000fca0007800100 */
[----:B------:R-:W-:Y:S02]  /*02b0*/  IMAD.IADD R2, R3, 0x1, -R4 ;  /* 0x0000000103027824 */ /* 0x000fe400078e0a04 */
[----:B------:R-:W-:-:S03]  /*02c0*/  IMAD.IADD R4, R4, 0x1, -R3 ;  /* 0x0000000104047824 */ /* 0x000fc600078e0a03 */
[----:B------:R-:W-:Y:S02]  /*02d0*/  ISETP.GT.U32.AND P0, PT, R2, -0x4, PT ;  /* 0xfffffffc0200780c */ /* 0x000fe40003f04070 */
[----:B------:R-:W-:-:S11]  /*02e0*/  LOP3.LUT R2, R4, 0x3, RZ, 0xc0, !PT ;  /* 0x0000000304027812 */ /* 0x000fd600078ec0ff */
[----:B0-----:R-:W-:Y:S05]  /*02f0*/  @P0 BRA `(.L_x_1) ;  /* 0x0000000800780947 */ /* 0x001fea0003800000 */
[----:B------:R-:W0:Y:S01]  /*0300*/  LDC.64 R6, c[0x0][0x380] ;  /* 0x0000e000ff067b82 */ /* 0x000e220000000a00 */
[----:B------:R-:W-:Y:S01]  /*0310*/  LOP3.LUT R8, R4, 0xfffffffc, RZ, 0xc0, !PT ;  /* 0xfffffffc04087812 */ /* 0x000fe200078ec0ff */
[----:B------:R-:W-:Y:S01]  /*0320*/  BSSY.RECONVERGENT B1, `(.L_x_2) ;  /* 0x000009a000017945 */ /* 0x000fe20003800200 */
[----:B------:R-:W-:-:S03]  /*0330*/  MOV R3, R0 ;  /* 0x0000000000037202 */ /* 0x000fc60000000f00 */
[----:B------:R-:W-:-:S07]  /*0340*/  IMAD.MOV R0, RZ, RZ, -R8 ;  /* 0x000000ffff007224 */ /* 0x000fce00078e0a08 */
.L_x_11:
[----:B-1----:R-:W1:Y:S01]  /*0350*/  MUFU.RCP64H R11, 180 ;  /* 0x40668000000b7908 */ /* 0x002e620000001800 */
[----:B------:R-:W-:Y:S02]  /*0360*/  HFMA2 R10, -RZ, RZ, 0, 5.9604644775390625e-08 ;  /* 0x00000001ff0a7431 */ /* 0x000fe400000001ff */
[----:B------:R-:W-:Y:S01]  /*0370*/  IMAD.MOV.U32 R8, RZ, RZ, 0x0 ;  /* 0x00000000ff087424 */ /* 0x000fe200078e00ff */
[----:B------:R-:W-:Y:S01]  /*0380*/  UMOV UR8, 0x54442d18 ;  /* 0x54442d1800087882 */ /* 0x000fe20000000000 */
[----:B------:R-:W-:Y:S01]  /*0390*/  IMAD.MOV.U32 R9, RZ, RZ, 0x40668000 ;  /* 0x40668000ff097424 */ /* 0x000fe200078e00ff */
[----:B------:R-:W-:Y:S01]  /*03a0*/  UMOV UR9, 0x400921fb ;  /* 0x400921fb00097882 */ /* 0x000fe20000000000 */
[----:B------:R-:W-:Y:S01]  /*03b0*/  VIADD R23, R3, 0xffffffff ;  /* 0xffffffff03177836 */ /* 0x000fe20000000000 */
[----:B------:R-:W-:Y:S01]  /*03c0*/  BSSY.RECONVERGENT B2, `(.L_x_3) ;  /* 0x000001c000027945 */ /* 0x000fe20003800200 */
[----:B------:R-:W-:Y:S02]  /*03d0*/  IMAD.MOV.U32 R22, RZ, RZ, RZ ;  /* 0x000000ffff167224 */ /* 0x000fe400078e00ff */
[----:B------:R-:W-:-:S02]  /*03e0*/  VIADD R0, R0, 0x4 ;  /* 0x0000000400007836 */ /* 0x000fc40000000000 */
[----:B------:R-:W-:-:S03]  /*03f0*/  IMAD.HI R14, R23, -0x49f49f49, R22 ;  /* 0xb60b60b7170e7827 */ /* 0x000fc600078e0216 */
[----:B------:R-:W-:Y:S01]  /*0400*/  ISETP.NE.AND P1, PT, R0, RZ, PT ;  /* 0x000000ff0000720c */ /* 0x000fe20003f25270 */
[----:B-1----:R-:W-:Y:S01]  /*0410*/  DFMA R12, R10, -R8, 1 ;  /* 0x3ff000000a0c742b */ /* 0x002fe20000000808 */
[----:B------:R-:W-:-:S04]  /*0420*/  SHF.R.U32.HI R15, RZ, 0x1f, R14 ;  /* 0x0000001fff0f7819 */ /* 0x000fc8000001160e */
[----:B------:R-:W-:-:S03]  /*0430*/  LEA.HI.SX32 R15, R14, R15, 0x18 ;  /* 0x0000000f0e0f7211 */ /* 0x000fc600078fc2ff */
[----:B------:R-:W-:Y:S02]  /*0440*/  DFMA R12, R12, R12, R12 ;  /* 0x0000000c0c0c722b */ /* 0x000fe4000000000c */
[----:B------:R-:W-:-:S06]  /*0450*/  IMAD R16, R15, -0x168, R23 ;  /* 0xfffffe980f107824 */ /* 0x000fcc00078e0217 */
[----:B------:R-:W-:Y:S01]  /*0460*/  DFMA R12, R10, R12, R10 ;  /* 0x0000000c0a0c722b */ /* 0x000fe2000000000a */
[----:B------:R-:W1:Y:S07]  /*0470*/  I2F.F64 R10, R16 ;  /* 0x00000010000a7312 */ /* 0x000e6e0000201c00 */
[----:B------:R-:W-:-:S08]  /*0480*/  DFMA R8, R12, -R8, 1 ;  /* 0x3ff000000c08742b */ /* 0x000fd00000000808 */
[----:B------:R-:W-:Y:S02]  /*0490*/  DFMA R8, R12, R8, R12 ;  /* 0x000000080c08722b */ /* 0x000fe4000000000c */
[----:B-1----:R-:W-:-:S08]  /*04a0*/  DMUL R14, R10, UR8 ;  /* 0x000000080a0e7c28 */ /* 0x002fd00008000000 */
[----:B------:R-:W-:Y:S02]  /*04b0*/  DMUL R10, R14, R8 ;  /* 0x000000080e0a7228 */ /* 0x000fe40000000000 */
[----:B------:R-:W-:-:S06]  /*04c0*/  FSETP.GEU.AND P2, PT, |R15|, 6.5827683646048100446e-37, PT ;  /* 0x036000000f00780b */ /* 0x000fcc0003f4e200 */
[----:B------:R-:W-:-:S08]  /*04d0*/  DFMA R12, R10, -180, R14 ;  /* 0xc06680000a0c782b */ /* 0x000fd0000000000e */
[----:B------:R-:W-:-:S10]  /*04e0*/  DFMA R10, R8, R12, R10 ;  /* 0x0000000c080a722b */ /* 0x000fd4000000000a */
[----:B------:R-:W-:-:S05]  /*04f0*/  FFMA R8, RZ, 3.6015625, R11 ;  /* 0x40668000ff087823 */ /* 0x000fca000000000b */
[----:B------:R-:W-:-:S13]  /*0500*/  FSETP.GT.AND P0, PT, |R8|, 1.469367938527859385e-39, PT ;  /* 0x001000000800780b */ /* 0x000fda0003f04200 */
[----:B------:R-:W-:Y:S05]  /*0510*/  @P0 BRA P2, `(.L_x_4) ;  /* 0x0000000000180947 */ /* 0x000fea0001000000 */
[----:B------:R-:W-:Y:S01]  /*0520*/  IMAD.MOV.U32 R8, RZ, RZ, R14 ;  /* 0x000000ffff087224 */ /* 0x000fe200078e000e */
[----:B------:R-:W-:Y:S01]  /*0530*/  MOV R24, 0x560 ;  /* 0x0000056000187802 */ /* 0x000fe20000000f00 */
[----:B------:R-:W-:-:S07]  /*0540*/  IMAD.MOV.U32 R9, RZ, RZ, R15 ;  /* 0x000000ffff097224 */ /* 0x000fce00078e000f */
[----:B0-----:R-:W-:Y:S05]  /*0550*/  CALL.REL.NOINC `($__internal_0_$__cuda_sm20_div_rn_f64_full) ;  /* 0x0000000c00d07944 */ /* 0x001fea0003c00000 */
[----:B------:R-:W-:Y:S01]  /*0560*/  MOV R10, R8 ;  /* 0x00000008000a7202 */ /* 0x000fe20000000f00 */
[----:B------:R-:W-:-:S07]  /*0570*/  IMAD.MOV.U32 R11, RZ, RZ, R9 ;  /* 0x000000ffff0b7224 */ /* 0x000fce00078e0009 */
.L_x_4:
[----:B------:R-:W-:Y:S05]  /*0580*/  BSYNC.RECONVERGENT B2 ;  /* 0x0000000000027941 */ /* 0x000fea0003800200 */
.L_x_3:
[----:B------:R-:W1:Y:S01]  /*0590*/  MUFU.RCP64H R13, 180 ;  /* 0x40668000000d7908 */ /* 0x000e620000001800 */
[----:B------:R-:W-:Y:S01]  /*05a0*/  IMAD.MOV.U32 R8, RZ, RZ, 0x0 ;  /* 0x00000000ff087424 */ /* 0x000fe200078e00ff */
[----:B------:R-:W-:Y:S01]  /*05b0*/  MOV R16, RZ ;  /* 0x000000ff00107202 */ /* 0x000fe20000000f00 */
[----:B------:R-:W-:Y:S01]  /*05c0*/  IMAD.MOV.U32 R9, RZ, RZ, 0x40668000 ;  /* 0x40668000ff097424 */ /* 0x000fe200078e00ff */
[----:B------:R-:W-:Y:S01]  /*05d0*/  UMOV UR8, 0x54442d18 ;  /* 0x54442d1800087882 */ /* 0x000fe20000000000 */
[----:B------:R-:W-:Y:S01]  /*05e0*/  IMAD.MOV.U32 R12, RZ, RZ, 0x1 ;  /* 0x00000001ff0c7424 */ /* 0x000fe200078e00ff */
[----:B------:R-:W-:Y:S01]  /*05f0*/  UMOV UR9, 0x400921fb ;  /* 0x400921fb00097882 */ /* 0x000fe20000000000 */
[----:B------:R-:W-:Y:S01]  /*0600*/  IMAD.MOV.U32 R17, RZ, RZ, R3 ;  /* 0x000000ffff117224 */ /* 0x000fe200078e0003 */
[----:B------:R-:W2:Y:S01]  /*0610*/  F2F.F32.F64 R10, R10 ;  /* 0x0000000a000a7310 */ /* 0x000ea20000301000 */
[----:B0-----:R-:W-:Y:S01]  /*0620*/  IMAD.WIDE R22, R23, 0x4, R6 ;  /* 0x0000000417167825 */ /* 0x001fe200078e0206 */
[----:B------:R-:W-:Y:S03]  /*0630*/  BSSY.RECONVERGENT B2, `(.L_x_5) ;  /* 0x000001b000027945 */ /* 0x000fe60003800200 */
[----:B------:R-:W-:Y:S01]  /*0640*/  IMAD.HI R16, R3, -0x49f49f49, R16 ;  /* 0xb60b60b703107827 */ /* 0x000fe200078e0210 */
[----:B-1----:R-:W-:-:S04]  /*0650*/  DFMA R14, R12, -R8, 1 ;  /* 0x3ff000000c0e742b */ /* 0x002fc80000000808 */
[----:B------:R-:W-:Y:S01]  /*0660*/  SHF.R.U32.HI R17, RZ, 0x1f, R16 ;  /* 0x0000001fff117819 */ /* 0x000fe20000011610 */
[----:B------:R-:W-:-:S03]  /*0670*/  VIADD R27, R3, 0x2 ;  /* 0x00000002031b7836 */ /* 0x000fc60000000000 */
[----:B------:R-:W-:Y:S01]  /*0680*/  LEA.HI.SX32 R16, R16, R17, 0x18 ;  /* 0x0000001110107211 */ /* 0x000fe200078fc2ff */
[----:B--2---:R-:W-:Y:S01]  /*0690*/  FMUL.RZ R19, R10, 0.15915493667125701904 ;  /* 0x3e22f9830a137820 */ /* 0x004fe2000040c000 */
[----:B------:R-:W-:-:S03]  /*06a0*/  DFMA R14, R14, R14, R14 ;  /* 0x0000000e0e0e722b */ /* 0x000fc6000000000e */
[----:B------:R-:W-:Y:S02]  /*06b0*/  IMAD R18, R16, -0x168, R3 ;  /* 0xfffffe9810127824 */ /* 0x000fe400078e0203 */
[----:B------:R-:W0:Y:S03]  /*06c0*/  MUFU.SIN R19, R19 ;  /* 0x0000001300137308 */ /* 0x000e260000000400 */
[----:B------:R-:W-:-:S05]  /*06d0*/  DFMA R12, R12, R14, R12 ;  /* 0x0000000e0c0c722b */ /* 0x000fca000000000c */
[----:B------:R-:W1:Y:S03]  /*06e0*/  I2F.F64 R14, R18 ;  /* 0x00000012000e7312 */ /* 0x000e660000201c00 */
[C---:B------:R-:W-:Y:S01]  /*06f0*/  DFMA R8, R12.reuse, -R8, 1 ;  /* 0x3ff000000c08742b */ /* 0x040fe20000000808 */
[----:B0-----:R0:W-:Y:S07]  /*0700*/  STG.E desc[UR6][R22.64], R19 ;  /* 0x0000001316007986 */ /* 0x0011ee000c101906 */
[----:B------:R-:W-:-:S02]  /*0710*/  DFMA R8, R12, R8, R12 ;  /* 0x000000080c08722b */ /* 0x000fc4000000000c */
[----:B-1----:R-:W-:-:S08]  /*0720*/  DMUL R12, R14, UR8 ;  /* 0x000000080e0c7c28 */ /* 0x002fd00008000000 */
[----:B------:R-:W-:Y:S02]  /*0730*/  DMUL R14, R8, R12 ;  /* 0x0000000c080e7228 */ /* 0x000fe40000000000 */
[----:B------:R-:W-:-:S06]  /*0740*/  FSETP.GEU.AND P2, PT, |R13|, 6.5827683646048100446e-37, PT ;  /* 0x036000000d00780b */ /* 0x000fcc0003f4e200 */
[----:B------:R-:W-:-:S08]  /*0750*/  DFMA R16, R14, -180, R12 ;  /* 0xc06680000e10782b */ /* 0x000fd0000000000c */
[----:B------:R-:W-:-:S10]  /*0760*/  DFMA R8, R8, R16, R14 ;  /* 0x000000100808722b */ /* 0x000fd4000000000e */
[----:B------:R-:W-:-:S05]  /*0770*/  FFMA R10, RZ, 3.6015625, R9 ;  /* 0x40668000ff0a7823 */ /* 0x000fca0000000009 */
[----:B------:R-:W-:-:S13]  /*0780*/  FSETP.GT.AND P0, PT, |R10|, 1.469367938527859385e-39, PT ;  /* 0x001000000a00780b */ /* 0x000fda0003f04200 */
[----:B0-----:R-:W-:Y:S05]  /*0790*/  @P0 BRA P2, `(.L_x_6) ;  /* 0x0000000000100947 */ /* 0x001fea0001000000 */
[----:B------:R-:W-:Y:S01]  /*07a0*/  IMAD.MOV.U32 R8, RZ, RZ, R12 ;  /* 0x000000ffff087224 */ /* 0x000fe200078e000c */
[----:B------:R-:W-:Y:S01]  /*07b0*/  MOV R24, 0x7e0 ;  /* 0x000007e000187802 */ /* 0x000fe20000000f00 */
[----:B------:R-:W-:-:S07]  /*07c0*/  IMAD.MOV.U32 R9, RZ, RZ, R13 ;  /* 0x000000ffff097224 */ /* 0x000fce00078e000d */
[----:B------:R-:W-:Y:S05]  /*07d0*/  CALL.REL.NOINC `($__internal_0_$__cuda_sm20_div_rn_f64_full) ;  /* 0x0000000c00307944 */ /* 0x000fea0003c00000 */
.L_x_6:
[----:B------:R-:W-:Y:S05]  /*07e0*/  BSYNC.RECONVERGENT B2 ;  /* 0x0000000000027941 */ /* 0x000fea0003800200 */
.L_x_5:
[----:B------:R-:W0:Y:S01]  /*07f0*/  MUFU.RCP64H R15, 180 ;  /* 0x40668000000f7908 */ /* 0x000e220000001800 */
[----:B------:R-:W-:Y:S01]  /*0800*/  MOV R10, 0x0 ;  /* 0x00000000000a7802 */ /* 0x000fe20000000f00 */
[----:B------:R-:W-:Y:S01]  /*0810*/  IMAD.MOV.U32 R11, RZ, RZ, 0x40668000 ;  /* 0x40668000ff0b7424 */ /* 0x000fe200078e00ff */
[----:B------:R-:W-:Y:S01]  /*0820*/  MOV R12, RZ ;  /* 0x000000ff000c7202 */ /* 0x000fe20000000f00 */
[----:B------:R-:W-:Y:S01]  /*0830*/  IMAD.MOV.U32 R14, RZ, RZ, 0x1 ;  /* 0x00000001ff0e7424 */ /* 0x000fe200078e00ff */
[----:B------:R-:W-:Y:S01]  /*0840*/  UMOV UR8, 0x54442d18 ;  /* 0x54442d1800087882 */ /* 0x000fe20000000000 */
[----:B------:R-:W-:Y:S01]  /*0850*/  VIADD R13, R3, 0x1 ;  /* 0x00000001030d7836 */ /* 0x000fe20000000000 */
[----:B------:R-:W-:Y:S01]  /*0860*/  UMOV UR9, 0x400921fb ;  /* 0x400921fb00097882 */ /* 0x000fe20000000000 */
[----:B------:R-:W-:Y:S02]  /*0870*/  BSSY.RECONVERGENT B2, `(.L_x_7) ;  /* 0x000001b000027945 */ /* 0x000fe40003800200 */
[----:B------:R-:W-:-:S05]  /*0880*/  IMAD.HI R12, R13, -0x49f49f49, R12 ;  /* 0xb60b60b70d0c7827 */ /* 0x000fca00078e020c */
[----:B------:R-:W-:Y:S01]  /*0890*/  SHF.R.U32.HI R19, RZ, 0x1f, R12 ;  /* 0x0000001fff137819 */ /* 0x000fe2000001160c */
[----:B0-----:R-:W-:-:S03]  /*08a0*/  DFMA R16, R14, -R10, 1 ;  /* 0x3ff000000e10742b */ /* 0x001fc6000000080a */
[----:B------:R-:W-:-:S05]  /*08b0*/  LEA.HI.SX32 R19, R12, R19, 0x18 ;  /* 0x000000130c137211 */ /* 0x000fca00078fc2ff */
[----:B------:R-:W-:Y:S01]  /*08c0*/  IMAD R19, R19, -0x168, R13 ;  /* 0xfffffe9813137824 */ /* 0x000fe200078e020d */
[----:B------:R-:W-:-:S03]  /*08d0*/  DFMA R16, R16, R16, R16 ;  /* 0x000000101010722b */ /* 0x000fc60000000010 */
[----:B------:R-:W0:Y:S05]  /*08e0*/  I2F.F64 R12, R19 ;  /* 0x00000013000c7312 */ /* 0x000e2a0000201c00 */
[----:B------:R-:W-:-:S03]  /*08f0*/  DFMA R14, R14, R16, R14 ;  /* 0x000000100e0e722b */ /* 0x000fc6000000000e */
[----:B------:R0:W1:Y:S05]  /*0900*/  F2F.F32.F64 R16, R8 ;  /* 0x0000000800107310 */ /* 0x00006a0000301000 */
[----:B------:R-:W-:Y:S02]  /*0910*/  DFMA R10, R14, -R10, 1 ;  /* 0x3ff000000e0a742b */ /* 0x000fe4000000080a */
[----:B0-----:R-:W-:-:S06]  /*0920*/  DMUL R8, R12, UR8 ;  /* 0x000000080c087c28 */ /* 0x001fcc0008000000 */
[----:B------:R-:W-:Y:S01]  /*0930*/  DFMA R10, R14, R10, R14 ;  /* 0x0000000a0e0a722b */ /* 0x000fe2000000000e */
[----:B-1----:R-:W-:-:S04]  /*0940*/  FMUL.RZ R16, R16, 0.15915493667125701904 ;  /* 0x3e22f98310107820 */ /* 0x002fc8000040c000 */
[----:B------:R-:W0:Y:S01]  /*0950*/  MUFU.SIN R17, R16 ;  /* 0x0000001000117308 */ /* 0x000e220000000400 */
[----:B------:R-:W-:Y:S02]  /*0960*/  FSETP.GEU.AND P2, PT, |R9|, 6.5827683646048100446e-37, PT ;  /* 0x036000000900780b */ /* 0x000fe40003f4e200 */
[----:B------:R-:W-:-:S08]  /*0970*/  DMUL R12, R10, R8 ;  /* 0x000000080a0c7228 */ /* 0x000fd00000000000 */
[----:B------:R-:W-:Y:S01]  /*0980*/  DFMA R14, R12, -180, R8 ;  /* 0xc06680000c0e782b */ /* 0x000fe20000000008 */
[----:B0-----:R0:W-:Y:S07]  /*0990*/  STG.E desc[UR6][R22.64+0x4], R17 ;  /* 0x0000041116007986 */ /* 0x0011ee000c101906 */
[----:B------:R-:W-:-:S10]  /*09a0*/  DFMA R10, R10, R14, R12 ;  /* 0x0000000e0a0a722b */ /* 0x000fd4000000000c */
[----:B------:R-:W-:-:S05]  /*09b0*/  FFMA R12, RZ, 3.6015625, R11 ;  /* 0x40668000ff0c7823 */ /* 0x000fca000000000b */
[----:B------:R-:W-:-:S13]  /*09c0*/  FSETP.GT.AND P0, PT, |R12|, 1.469367938527859385e-39, PT ;  /* 0x001000000c00780b */ /* 0x000fda0003f04200 */
[----:B0-----:R-:W-:Y:S05]  /*09d0*/  @P0 BRA P2, `(.L_x_8) ;  /* 0x0000000000100947 */ /* 0x001fea0001000000 */
[----:B------:R-:W-:-:S07]  /*09e0*/  MOV R24, 0xa00 ;  /* 0x00000a0000187802 */ /* 0x000fce0000000f00 */
[----:B------:R-:W-:Y:S05]  /*09f0*/  CALL.REL.NOINC `($__internal_0_$__cuda_sm20_div_rn_f64_full) ;  /* 0x0000000800a87944 */ /* 0x000fea0003c00000 */
[----:B------:R-:W-:Y:S02]  /*0a00*/  IMAD.MOV.U32 R10, RZ, RZ, R8 ;  /* 0x000000ffff0a7224 */ /* 0x000fe400078e0008 */
[----:B------:R-:W-:-:S07]  /*0a10*/  IMAD.MOV.U32 R11, RZ, RZ, R9 ;  /* 0x000000ffff0b7224 */ /* 0x000fce00078e0009 */
.L_x_8:
[----:B------:R-:W-:Y:S05]  /*0a20*/  BSYNC.RECONVERGENT B2 ;  /* 0x0000000000027941 */ /* 0x000fea0003800200 */
.L_x_7:
[----:B------:R-:W0:Y:S01]  /*0a30*/  MUFU.RCP64H R13, 180 ;  /* 0x40668000000d7908 */ /* 0x000e220000001800 */
[----:B------:R-:W-:Y:S01]  /*0a40*/  IMAD.MOV.U32 R8, RZ, RZ, 0x0 ;  /* 0x00000000ff087424 */ /* 0x000fe200078e00ff */
[----:B------:R-:W-:Y:S01]  /*0a50*/  MOV R9, 0x40668000 ;  /* 0x4066800000097802 */ /* 0x000fe20000000f00 */
[----:B------:R-:W-:Y:S01]  /*0a60*/  IMAD.MOV.U32 R12, RZ, RZ, 0x1 ;  /* 0x00000001ff0c7424 */ /* 0x000fe200078e00ff */
[----:B------:R-:W-:Y:S01]  /*0a70*/  UMOV UR8, 0x54442d18 ;  /* 0x54442d1800087882 */ /* 0x000fe20000000000 */
[----:B------:R-:W-:Y:S01]  /*0a80*/  IMAD.MOV.U32 R26, RZ, RZ, RZ ;  /* 0x000000ffff1a7224 */ /* 0x000fe200078e00ff */
[----:B------:R-:W-:Y:S01]  /*0a90*/  UMOV UR9, 0x400921fb ;  /* 0x400921fb00097882 */ /* 0x000fe20000000000 */
[----:B------:R-:W-:Y:S01]  /*0aa0*/  BSSY.RECONVERGENT B2, `(.L_x_9) ;  /* 0x000001b000027945 */ /* 0x000fe20003800200 */
[----:B------:R-:W1:Y:S01]  /*0ab0*/  F2F.F32.F64 R10, R10 ;  /* 0x0000000a000a7310 */ /* 0x000e620000301000 */
[----:B------:R-:W-:-:S05]  /*0ac0*/  IMAD.HI R16, R27, -0x49f49f49, R26 ;  /* 0xb60b60b71b107827 */ /* 0x000fca00078e021a */
[----:B------:R-:W-:Y:S01]  /*0ad0*/  SHF.R.U32.HI R17, RZ, 0x1f, R16 ;  /* 0x0000001fff117819 */ /* 0x000fe20000011610 */
[----:B0-----:R-:W-:-:S03]  /*0ae0*/  DFMA R14, R12, -R8, 1 ;  /* 0x3ff000000c0e742b */ /* 0x001fc60000000808 */
[----:B------:R-:W-:-:S05]  /*0af0*/  LEA.HI.SX32 R16, R16, R17, 0x18 ;  /* 0x0000001110107211 */ /* 0x000fca00078fc2ff */
[----:B------:R-:W-:Y:S02]  /*0b00*/  IMAD R27, R16, -0x168, R27 ;  /* 0xfffffe98101b7824 */ /* 0x000fe400078e021b */
[----:B-1----:R-:W-:Y:S01]  /*0b10*/  FMUL.RZ R19, R10, 0.15915493667125701904 ;  /* 0x3e22f9830a137820 */ /* 0x002fe2000040c000 */
[----:B------:R-:W-:-:S05]  /*0b20*/  DFMA R14, R14, R14, R14 ;  /* 0x0000000e0e0e722b */ /* 0x000fca000000000e */
        /* <DEDUP_REMOVED lines=15> */
[----:B------:R-:W-:Y:S02]  /*0c20*/  MOV R9, R13 ;  /* 0x0000000d00097202 */ /* 0x000fe40000000f00 */
[----:B------:R-:W-:-:S07]  /*0c30*/  MOV R24, 0xc50 ;  /* 0x00000c5000187802 */ /* 0x000fce0000000f00 */
[----:B------:R-:W-:Y:S05]  /*0c40*/  CALL.REL.NOINC `($__internal_0_$__cuda_sm20_div_rn_f64_full) ;  /* 0x0000000800147944 */ /* 0x000fea0003c00000 */
.L_x_10:
[----:B------:R-:W-:Y:S05]  /*0c50*/  BSYNC.RECONVERGENT B2 ;  /* 0x0000000000027941 */ /* 0x000fea0003800200 */
.L_x_9:
[----:B------:R-:W0:Y:S01]  /*0c60*/  F2F.F32.F64 R8, R8 ;  /* 0x0000000800087310 */ /* 0x000e220000301000 */
[----:B------:R-:W-:Y:S02]  /*0c70*/  VIADD R3, R3, 0x4 ;  /* 0x0000000403037836 */ /* 0x000fe40000000000 */
[----:B0-----:R-:W-:-:S06]  /*0c80*/  FMUL.RZ R11, R8, 0.15915493667125701904 ;  /* 0x3e22f983080b7820 */ /* 0x001fcc000040c000 */
[----:B------:R-:W0:Y:S02]  /*0c90*/  MUFU.SIN R11, R11 ;  /* 0x0000000b000b7308 */ /* 0x000e240000000400 */
[----:B0-----:R1:W-:Y:S01]  /*0ca0*/  STG.E desc[UR6][R22.64+0xc], R11 ;  /* 0x00000c0b16007986 */ /* 0x0013e2000c101906 */
[----:B------:R-:W-:Y:S05]  /*0cb0*/  @P1 BRA `(.L_x_11) ;  /* 0xfffffff400a41947 */ /* 0x000fea000383ffff */
[----:B------:R-:W-:Y:S05]  /*0cc0*/  BSYNC.RECONVERGENT B1 ;  /* 0x0000000000017941 */ /* 0x000fea0003800200 */
.L_x_2:
[----:B------:R-:W-:-:S07]  /*0cd0*/  VIADD R3, R3, 0xffffffff ;  /* 0xffffffff03037836 */ /* 0x000fce0000000000 */
.L_x_1:
[----:B------:R-:W-:Y:S05]  /*0ce0*/  BSYNC.RECONVERGENT B0 ;  /* 0x0000000000007941 */ /* 0x000fea0003800200 */
.L_x_0:
[----:B------:R-:W-:-:S13]  /*0cf0*/  ISETP.NE.AND P0, PT, R2, RZ, PT ;  /* 0x000000ff0200720c */ /* 0x000fda0003f05270 */
[----:B------:R-:W-:Y:S05]  /*0d00*/  @!P0 EXIT ;  /* 0x000000000000894d */ /* 0x000fea0003800000 */
[----:B------:R-:W-:Y:S01]  /*0d10*/  ISETP.NE.AND P0, PT, R2, 0x1, PT ;  /* 0x000000010200780c */ /* 0x000fe20003f05270 */
[----:B------:R-:W-:-:S12]  /*0d20*/  BSSY.RECONVERGENT B0, `(.L_x_12) ;  /* 0x000004c000007945 */ /* 0x000fd80003800200 */
[----:B------:R-:W-:Y:S05]  /*0d30*/  @!P0 BRA `(.L_x_13) ;  /* 0x0000000400288947 */ /* 0x000fea0003800000 */
[----:B------:R-:W1:Y:S01]  /*0d40*/  MUFU.RCP64H R7, 180 ;  /* 0x4066800000077908 */ /* 0x000e620000001800 */
[----:B------:R-:W-:Y:S01]  /*0d50*/  IMAD.MOV.U32 R8, RZ, RZ, 0x0 ;  /* 0x00000000ff087424 */ /* 0x000fe200078e00ff */
[----:B------:R-:W-:Y:S01]  /*0d60*/  MOV R9, 0x40668000 ;  /* 0x4066800000097802 */ /* 0x000fe20000000f00 */
[----:B------:R-:W-:Y:S01]  /*0d70*/  IMAD.MOV.U32 R6, RZ, RZ, 0x1 ;  /* 0x00000001ff067424 */ /* 0x000fe200078e00ff */
[----:B------:R-:W-:Y:S01]  /*0d80*/  UMOV UR8, 0x54442d18 ;  /* 0x54442d1800087882 */ /* 0x000fe20000000000 */
[----:B------:R-:W-:Y:S01]  /*0d90*/  IMAD.MOV.U32 R2, RZ, RZ, RZ ;  /* 0x000000ffff027224 */ /* 0x000fe200078e00ff */
[----:B------:R-:W-:Y:S01]  /*0da0*/  UMOV UR9, 0x400921fb ;  /* 0x400921fb00097882 */ /* 0x000fe20000000000 */
[----:B------:R-:W-:Y:S02]  /*0db0*/  BSSY.RECONVERGENT B1, `(.L_x_14) ;  /* 0x0000017000017945 */ /* 0x000fe40003800200 */
[----:B------:R-:W-:-:S05]  /*0dc0*/  IMAD.HI R0, R3, -0x49f49f49, R2 ;  /* 0xb60b60b703007827 */ /* 0x000fca00078e0202 */
[----:B------:R-:W-:Y:S01]  /*0dd0*/  SHF.R.U32.HI R13, RZ, 0x1f, R0 ;  /* 0x0000001fff0d7819 */ /* 0x000fe20000011600 */
[----:B-1----:R-:W-:-:S03]  /*0de0*/  DFMA R10, R6, -R8, 1 ;  /* 0x3ff00000060a742b */ /* 0x002fc60000000808 */
[----:B------:R-:W-:-:S05]  /*0df0*/  LEA.HI.SX32 R0, R0, R13, 0x18 ;  /* 0x0000000d00007211 */ /* 0x000fca00078fc2ff */
[----:B------:R-:W-:Y:S01]  /*0e00*/  IMAD R0, R0, -0x168, R3 ;  /* 0xfffffe9800007824 */ /* 0x000fe200078e0203 */
[----:B------:R-:W-:-:S08]  /*0e10*/  DFMA R10, R10, R10, R10 ;  /* 0x0000000a0a0a722b */ /* 0x000fd0000000000a */
[----:B------:R-:W-:Y:S01]  /*0e20*/  DFMA R10, R6, R10, R6 ;  /* 0x0000000a060a722b */ /* 0x000fe20000000006 */
[----:B------:R-:W0:Y:S07]  /*0e30*/  I2F.F64 R6, R0 ;  /* 0x0000000000067312 */ /* 0x000e2e0000201c00 */
[----:B------:R-:W-:-:S08]  /*0e40*/  DFMA R8, R10, -R8, 1 ;  /* 0x3ff000000a08742b */ /* 0x000fd00000000808 */
[----:B------:R-:W-:Y:S02]  /*0e50*/  DFMA R12, R10, R8, R10 ;  /* 0x000000080a0c722b */ /* 0x000fe4000000000a */
[----:B0-----:R-:W-:-:S08]  /*0e60*/  DMUL R10, R6, UR8 ;  /* 0x00000008060a7c28 */ /* 0x001fd00008000000 */
        /* <DEDUP_REMOVED lines=8> */
[----:B------:R-:W-:Y:S02]  /*0ef0*/  MOV R9, R11 ;  /* 0x0000000b00097202 */ /* 0x000fe40000000f00 */
[----:B------:R-:W-:-:S07]  /*0f00*/  MOV R24, 0xf20 ;  /* 0x00000f2000187802 */ /* 0x000fce0000000f00 */
[----:B------:R-:W-:Y:S05]  /*0f10*/  CALL.REL.NOINC `($__internal_0_$__cuda_sm20_div_rn_f64_full) ;  /* 0x0000000400607944 */ /* 0x000fea0003c00000 */
.L_x_15:
[----:B------:R-:W-:Y:S05]  /*0f20*/  BSYNC.RECONVERGENT B1 ;  /* 0x0000000000017941 */ /* 0x000fea0003800200 */
.L_x_14:
[----:B------:R-:W0:Y:S01]  /*0f30*/  MUFU.RCP64H R11, 180 ;  /* 0x40668000000b7908 */ /* 0x000e220000001800 */
[----:B------:R-:W-:Y:S01]  /*0f40*/  IMAD.MOV.U32 R6, RZ, RZ, 0x0 ;  /* 0x00000000ff067424 */ /* 0x000fe200078e00ff */
[----:B------:R-:W-:Y:S01]  /*0f50*/  MOV R10, 0x1 ;  /* 0x00000001000a7802 */ /* 0x000fe20000000f00 */
[----:B------:R-:W-:Y:S01]  /*0f60*/  IMAD.MOV.U32 R7, RZ, RZ, 0x40668000 ;  /* 0x40668000ff077424 */ /* 0x000fe200078e00ff */
[----:B------:R-:W-:Y:S01]  /*0f70*/  UMOV UR8, 0x54442d18 ;  /* 0x54442d1800087882 */ /* 0x000fe20000000000 */
[----:B------:R-:W-:Y:S01]  /*0f80*/  VIADD R15, R3, 0x1 ;  /* 0x00000001030f7836 */ /* 0x000fe20000000000 */
[----:B------:R-:W-:Y:S01]  /*0f90*/  UMOV UR9, 0x400921fb ;  /* 0x400921fb00097882 */ /* 0x000fe20000000000 */
[----:B------:R-:W-:Y:S01]  /*0fa0*/  IMAD.MOV.U32 R14, RZ, RZ, RZ ;  /* 0x000000ffff0e7224 */ /* 0x000fe200078e00ff */
[----:B------:R-:W-:Y:S03]  /*0fb0*/  BSSY.RECONVERGENT B1, `(.L_x_16) ;  /* 0x000001d000017945 */ /* 0x000fe60003800200 */
[----:B------:R-:W-:-:S05]  /*0fc0*/  IMAD.HI R0, R15, -0x49f49f49, R14 ;  /* 0xb60b60b70f007827 */ /* 0x000fca00078e020e */
[----:B------:R-:W-:Y:S01]  /*0fd0*/  SHF.R.U32.HI R17, RZ, 0x1f, R0 ;  /* 0x0000001fff117819 */ /* 0x000fe20000011600 */
[----:B0-----:R-:W-:-:S03]  /*0fe0*/  DFMA R12, R10, -R6, 1 ;  /* 0x3ff000000a0c742b */ /* 0x001fc60000000806 */
[----:B------:R-:W-:Y:S02]  /*0ff0*/  LEA.HI.SX32 R17, R0, R17, 0x18 ;  /* 0x0000001100117211 */ /* 0x000fe400078fc2ff */
[----:B------:R-:W0:Y:S03]  /*1000*/  F2F.F32.F64 R0, R8 ;  /* 0x0000000800007310 */ /* 0x000e260000301000 */
[----:B------:R-:W-:Y:S01]  /*1010*/  DFMA R12, R12, R12, R12 ;  /* 0x0000000c0c0c722b */ /* 0x000fe2000000000c */
[----:B------:R-:W-:-:S07]  /*1020*/  IMAD R2, R17, -0x168, R15 ;  /* 0xfffffe9811027824 */ /* 0x000fce00078e020f */
[----:B------:R-:W-:Y:S01]  /*1030*/  DFMA R12, R10, R12, R10 ;  /* 0x0000000c0a0c722b */ /* 0x000fe2000000000a */
[----:B------:R-:W1:Y:S01]  /*1040*/  I2F.F64 R10, R2 ;  /* 0x00000002000a7312 */ /* 0x000e620000201c00 */
[----:B0-----:R-:W-:-:S06]  /*1050*/  FMUL.RZ R17, R0, 0.15915493667125701904 ;  /* 0x3e22f98300117820 */ /* 0x001fcc000040c000 */
[C---:B------:R-:W-:Y:S01]  /*1060*/  DFMA R6, R12.reuse, -R6, 1 ;  /* 0x3ff000000c06742b */ /* 0x040fe20000000806 */
[----:B------:R-:W0:Y:S07]  /*1070*/  MUFU.SIN R17, R17 ;  /* 0x0000001100117308 */ /* 0x000e2e0000000400 */
[----:B------:R-:W-:Y:S02]  /*1080*/  DFMA R14, R12, R6, R12 ;  /* 0x000000060c0e722b */ /* 0x000fe4000000000c */
[----:B-1----:R-:W-:Y:S01]  /*1090*/  DMUL R8, R10, UR8 ;  /* 0x000000080a087c28 */ /* 0x002fe20008000000 */
[----:B------:R-:W1:Y:S07]  /*10a0*/  LDC.64 R6, c[0x0][0x380] ;  /* 0x0000e000ff067b82 */ /* 0x000e6e0000000a00 */
[----:B------:R-:W-:-:S02]  /*10b0*/  DMUL R10, R14, R8 ;  /* 0x000000080e0a7228 */ /* 0x000fc40000000000 */
[----:B------:R-:W-:-:S06]  /*10c0*/  FSETP.GEU.AND P1, PT, |R9|, 6.5827683646048100446e-37, PT ;  /* 0x036000000900780b */ /* 0x000fcc0003f2e200 */
[----:B------:R-:W-:-:S08]  /*10d0*/  DFMA R12, R10, -180, R8 ;  /* 0xc06680000a0c782b */ /* 0x000fd00000000008 */
[----:B------:R-:W-:Y:S01]  /*10e0*/  DFMA R10, R14, R12, R10 ;  /* 0x0000000c0e0a722b */ /* 0x000fe2000000000a */
[----:B-1----:R-:W-:-:S05]  /*10f0*/  IMAD.WIDE R6, R3, 0x4, R6 ;  /* 0x0000000403067825 */ /* 0x002fca00078e0206 */
[----:B0-----:R0:W-:Y:S04]  /*1100*/  STG.E desc[UR6][R6.64], R17 ;  /* 0x0000001106007986 */ /* 0x0011e8000c101906 */
[----:B------:R-:W-:-:S05]  /*1110*/  FFMA R0, RZ, 3.6015625, R11 ;  /* 0x40668000ff007823 */ /* 0x000fca000000000b */
[----:B------:R-:W-:-:S13]  /*1120*/  FSETP.GT.AND P0, PT, |R0|, 1.469367938527859385e-39, PT ;  /* 0x001000000000780b */ /* 0x000fda0003f04200 */
[----:B0-----:R-:W-:Y:S05]  /*1130*/  @P0 BRA P1, `(.L_x_17) ;  /* 0x0000000000100947 */ /* 0x001fea0000800000 */
[----:B------:R-:W-:-:S07]  /*1140*/  MOV R24, 0x1160 ;  /* 0x0000116000187802 */ /* 0x000fce0000000f00 */
[----:B------:R-:W-:Y:S05]  /*1150*/  CALL.REL.NOINC `($__internal_0_$__cuda_sm20_div_rn_f64_full) ;  /* 0x0000000000d07944 */ /* 0x000fea0003c00000 */
[----:B------:R-:W-:Y:S02]  /*1160*/  IMAD.MOV.U32 R10, RZ, RZ, R8 ;  /* 0x000000ffff0a7224 */ /* 0x000fe400078e0008 */
[----:B------:R-:W-:-:S07]  /*1170*/  IMAD.MOV.U32 R11, RZ, RZ, R9 ;  /* 0x000000ffff0b7224 */ /* 0x000fce00078e0009 */
.L_x_17:
[----:B------:R-:W-:Y:S05]  /*1180*/  BSYNC.RECONVERGENT B1 ;  /* 0x0000000000017941 */ /* 0x000fea0003800200 */
.L_x_16:
[----:B------:R-:W0:Y:S01]  /*1190*/  F2F.F32.F64 R10, R10 ;  /* 0x0000000a000a7310 */ /* 0x000e220000301000 */
[----:B------:R-:W-:Y:S01]  /*11a0*/  IADD3 R3, PT, PT, R3, 0x2, RZ ;  /* 0x0000000203037810 */ /* 0x000fe20007ffe0ff */
[----:B0-----:R-:W-:-:S06]  /*11b0*/  FMUL.RZ R9, R10, 0.15915493667125701904 ;  /* 0x3e22f9830a097820 */ /* 0x001fcc000040c000 */
[----:B------:R-:W0:Y:S02]  /*11c0*/  MUFU.SIN R9, R9 ;  /* 0x0000000900097308 */ /* 0x000e240000000400 */
[----:B0-----:R0:W-:Y:S02]  /*11d0*/  STG.E desc[UR6][R6.64+0x4], R9 ;  /* 0x0000040906007986 */ /* 0x0011e4000c101906 */
.L_x_13:
[----:B------:R-:W-:Y:S05]  /*11e0*/  BSYNC.RECONVERGENT B0 ;  /* 0x0000000000007941 */ /* 0x000fea0003800200 */
.L_x_12:
[----:B------:R-:W-:-:S04]  /*11f0*/  LOP3.LUT R4, R4, 0x1, RZ, 0xc0, !PT ;  /* 0x0000000104047812 */ /* 0x000fc800078ec0ff */
[----:B------:R-:W-:-:S13]  /*1200*/  ISETP.NE.U32.AND P0, PT, R4, 0x1, PT ;  /* 0x000000010400780c */ /* 0x000fda0003f05070 */
[----:B------:R-:W-:Y:S05]  /*1210*/  @P0 EXIT ;  /* 0x000000000000094d */ /* 0x000fea0003800000 */
[----:B0-----:R-:W1:Y:S01]  /*1220*/  MUFU.RCP64H R7, 180 ;  /* 0x4066800000077908 */ /* 0x001e620000001800 */
        /* <DEDUP_REMOVED lines=28> */
[----:B------:R-:W-:Y:S05]  /*13f0*/  CALL.REL.NOINC `($__internal_0_$__cuda_sm20_div_rn_f64_full) ;  /* 0x0000000000287944 */ /* 0x000fea0003c00000 */
[----:B------:R-:W-:Y:S01]  /*1400*/  IMAD.MOV.U32 R6, RZ, RZ, R8 ;  /* 0x000000ffff067224 */ /* 0x000fe200078e0008 */
[----:B------:R-:W-:-:S07]  /*1410*/  MOV R7, R9 ;  /* 0x0000000900077202 */ /* 0x000fce0000000f00 */
.L_x_19:
[----:B------:R-:W-:Y:S05]  /*1420*/  BSYNC.RECONVERGENT B0 ;  /* 0x0000000000007941 */ /* 0x000fea0003800200 */
.L_x_18:
[----:B------:R-:W0:Y:S01]  /*1430*/  F2F.F32.F64 R6, R6 ;  /* 0x0000000600067310 */ /* 0x000e220000301000 */
[----:B------:R-:W1:Y:S01]  /*1440*/  LDC.64 R4, c[0x0][0x380] ;  /* 0x0000e000ff047b82 */ /* 0x000e620000000a00 */
[----:B0-----:R-:W-:-:S06]  /*1450*/  FMUL.RZ R9, R6, 0.15915493667125701904 ;  /* 0x3e22f98306097820 */ /* 0x001fcc000040c000 */
[----:B------:R-:W0:Y:S01]  /*1460*/  MUFU.SIN R9, R9 ;  /* 0x0000000900097308 */ /* 0x000e220000000400 */
[----:B-1----:R-:W-:-:S05]  /*1470*/  IMAD.WIDE R2, R3, 0x4, R4 ;  /* 0x0000000403027825 */ /* 0x002fca00078e0204 */
[----:B0-----:R-:W-:Y:S01]  /*1480*/  STG.E desc[UR6][R2.64], R9 ;  /* 0x0000000902007986 */ /* 0x001fe2000c101906 */
[----:B------:R-:W-:Y:S05]  /*1490*/  EXIT ;  /* 0x000000000000794d */ /* 0x000fea0003800000 */
        .weak           $__internal_0_$__cuda_sm20_div_rn_f64_full
        .type           $__internal_0_$__cuda_sm20_div_rn_f64_full,@function
        .size           $__internal_0_$__cuda_sm20_div_rn_f64_full,(.L_x_26 - $__internal_0_$__cuda_sm20_div_rn_f64_full)
$__internal_0_$__cuda_sm20_div_rn_f64_full:
[----:B------:R-:W-:Y:S01]  /*14a0*/  FSETP.GEU.AND P3, PT, |R9|, 1.469367938527859385e-39, PT ;  /* 0x001000000900780b */ /* 0x000fe20003f6e200 */
[----:B------:R-:W-:Y:S01]  /*14b0*/  IMAD.U32 R10, RZ, RZ, UR4 ;  /* 0x00000004ff0a7e24 */ /* 0x000fe2000f8e00ff */
[C---:B------:R-:W-:Y:S01]  /*14c0*/  FSETP.GEU.AND P0, PT, |R5|.reuse, 1.469367938527859385e-39, PT ;  /* 0x001000000500780b */ /* 0x040fe20003f0e200 */
[----:B------:R-:W-:Y:S01]  /*14d0*/  IMAD.U32 R12, RZ, RZ, UR4 ;  /* 0x00000004ff0c7e24 */ /* 0x000fe2000f8e00ff */
[----:B------:R-:W-:Y:S01]  /*14e0*/  LOP3.LUT R11, R5, 0x800fffff, RZ, 0xc0, !PT ;  /* 0x800fffff050b7812 */ /* 0x000fe200078ec0ff */
[----:B------:R-:W-:Y:S01]  /*14f0*/  IMAD.MOV.U32 R18, RZ, RZ, 0x1 ;  /* 0x00000001ff127424 */ /* 0x000fe200078e00ff */
[----:B------:R-:W-:Y:S01]  /*1500*/  LOP3.LUT R25, R9, 0x7ff00000, RZ, 0xc0, !PT ;  /* 0x7ff0000009197812 */ /* 0x000fe200078ec0ff */
[----:B------:R-:W-:Y:S01]  /*1510*/  BSSY.RECONVERGENT B3, `(.L_x_20) ;  /* 0x0000052000037945 */ /* 0x000fe20003800200 */
[----:B------:R-:W-:Y:S01]  /*1520*/  LOP3.LUT R13, R11, 0x3ff00000, RZ, 0xfc, !PT ;  /* 0x3ff000000b0d7812 */ /* 0x000fe200078efcff */
[----:B------:R-:W-:Y:S01]  /*1530*/  IMAD.MOV.U32 R11, RZ, RZ, R5 ;  /* 0x000000ffff0b7224 */ /* 0x000fe200078e0005 */
[----:B------:R-:W-:-:S02]  /*1540*/  MOV R26, 0x1ca00000 ;  /* 0x1ca00000001a7802 */ /* 0x000fc40000000f00 */
[----:B------:R-:W-:Y:S01]  /*1550*/  LOP3.LUT R28, R5, 0x7ff00000, RZ, 0xc0, !PT ;  /* 0x7ff00000051c7812 */ /* 0x000fe200078ec0ff */
[----:B------:R-:W-:Y:S01]  /*1560*/  @!P3 IMAD.MOV.U32 R16, RZ, RZ, RZ ;  /* 0x000000ffff10b224 */ /* 0x000fe200078e00ff */
[----:B------:R-:W-:Y:S01]  /*1570*/  @!P3 LOP3.LUT R14, R11, 0x7ff00000, RZ, 0xc0, !PT ;  /* 0x7ff000000b0eb812 */ /* 0x000fe200078ec0ff */
[----:B------:R-:W-:Y:S01]  /*1580*/  @!P0 DMUL R12, R10, 8.98846567431157953865e+307 ;  /* 0x7fe000000a0c8828 */ /* 0x000fe20000000000 */
[C---:B------:R-:W-:Y:S02]  /*1590*/  ISETP.GE.U32.AND P2, PT, R25.reuse, R28, PT ;  /* 0x0000001c1900720c */ /* 0x040fe40003f46070 */
[----:B------:R-:W-:Y:S02]  /*15a0*/  @!P3 ISETP.GE.U32.AND P4, PT, R25, R14, PT ;  /* 0x0000000e1900b20c */ /* 0x000fe40003f86070 */
[C---:B------:R-:W-:Y:S01]  /*15b0*/  SEL R15, R26.reuse, 0x63400000, !P2 ;  /* 0x634000001a0f7807 */ /* 0x040fe20005000000 */
[----:B------:R-:W0:Y:S01]  /*15c0*/  MUFU.RCP64H R19, R13 ;  /* 0x0000000d00137308 */ /* 0x000e220000001800 */
[----:B------:R-:W-:-:S02]  /*15d0*/  @!P3 SEL R17, R26, 0x63400000, !P4 ;  /* 0x634000001a11b807 */ /* 0x000fc40006000000 */
[--C-:B------:R-:W-:Y:S02]  /*15e0*/  LOP3.LUT R15, R15, 0x800fffff, R9.reuse, 0xf8, !PT ;  /* 0x800fffff0f0f7812 */ /* 0x100fe400078ef809 */
[----:B------:R-:W-:Y:S02]  /*15f0*/  @!P3 LOP3.LUT R14, R17, 0x80000000, R9, 0xf8, !PT ;  /* 0x80000000110eb812 */ /* 0x000fe400078ef809 */
[----:B------:R-:W-:Y:S02]  /*1600*/  @!P0 LOP3.LUT R28, R13, 0x7ff00000, RZ, 0xc0, !PT ;  /* 0x7ff000000d1c8812 */ /* 0x000fe400078ec0ff */
[----:B------:R-:W-:Y:S01]  /*1610*/  @!P3 LOP3.LUT R17, R14, 0x100000, RZ, 0xfc, !PT ;  /* 0x001000000e11b812 */ /* 0x000fe200078efcff */
[----:B------:R-:W-:-:S06]  /*1620*/  IMAD.MOV.U32 R14, RZ, RZ, R8 ;  /* 0x000000ffff0e7224 */ /* 0x000fcc00078e0008 */
[----:B------:R-:W-:Y:S02]  /*1630*/  @!P3 DFMA R14, R14, 2, -R16 ;  /* 0x400000000e0eb82b */ /* 0x000fe40000000810 */
[----:B0-----:R-:W-:-:S08]  /*1640*/  DFMA R16, R18, -R12, 1 ;  /* 0x3ff000001210742b */ /* 0x001fd0000000080c */
[----:B------:R-:W-:-:S08]  /*1650*/  DFMA R16, R16, R16, R16 ;  /* 0x000000101010722b */ /* 0x000fd00000000010 */
[----:B------:R-:W-:-:S08]  /*1660*/  DFMA R18, R18, R16, R18 ;  /* 0x000000101212722b */ /* 0x000fd00000000012 */
[----:B------:R-:W-:-:S08]  /*1670*/  DFMA R16, R18, -R12, 1 ;  /* 0x3ff000001210742b */ /* 0x000fd0000000080c */
[----:B------:R-:W-:-:S08]  /*1680*/  DFMA R16, R18, R16, R18 ;  /* 0x000000101210722b */ /* 0x000fd00000000012 */
[----:B------:R-:W-:-:S08]  /*1690*/  DMUL R18, R16, R14 ;  /* 0x0000000e10127228 */ /* 0x000fd00000000000 */
[----:B------:R-:W-:-:S08]  /*16a0*/  DFMA R20, R18, -R12, R14 ;  /* 0x8000000c1214722b */ /* 0x000fd0000000000e */
[----:B------:R-:W-:Y:S01]  /*16b0*/  DFMA R20, R16, R20, R18 ;  /* 0x000000141014722b */ /* 0x000fe20000000012 */
[----:B------:R-:W-:Y:S02]  /*16c0*/  MOV R16, R25 ;  /* 0x0000001900107202 */ /* 0x000fe40000000f00 */
[----:B------:R-:W-:-:S05]  /*16d0*/  @!P3 LOP3.LUT R16, R15, 0x7ff00000, RZ, 0xc0, !PT ;  /* 0x7ff000000f10b812 */ /* 0x000fca00078ec0ff */
[----:B------:R-:W-:-:S05]  /*16e0*/  VIADD R17, R16, 0xffffffff ;  /* 0xffffffff10117836 */ /* 0x000fca0000000000 */
[----:B------:R-:W-:Y:S01]  /*16f0*/  ISETP.GT.U32.AND P0, PT, R17, 0x7feffffe, PT ;  /* 0x7feffffe1100780c */ /* 0x000fe20003f04070 */
[----:B------:R-:W-:-:S05]  /*1700*/  VIADD R17, R28, 0xffffffff ;  /* 0xffffffff1c117836 */ /* 0x000fca0000000000 */
[----:B------:R-:W-:-:S13]  /*1710*/  ISETP.GT.U32.OR P0, PT, R17, 0x7feffffe, P0 ;  /* 0x7feffffe1100780c */ /* 0x000fda0000704470 */
[----:B------:R-:W-:Y:S05]  /*1720*/  @P0 BRA `(.L_x_21) ;  /* 0x00000000006c0947 */ /* 0x000fea0003800000 */
[----:B------:R-:W-:-:S04]  /*1730*/  LOP3.LUT R16, R11, 0x7ff00000, RZ, 0xc0, !PT ;  /* 0x7ff000000b107812 */ /* 0x000fc800078ec0ff */
[CC--:B------:R-:W-:Y:S02]  /*1740*/  VIADDMNMX R8, R25.reuse, -R16.reuse, 0xb9600000, !PT ;  /* 0xb960000019087446 */ /* 0x0c0fe40007800910 */
[----:B------:R-:W-:Y:S02]  /*1750*/  ISETP.GE.U32.AND P0, PT, R25, R16, PT ;  /* 0x000000101900720c */ /* 0x000fe40003f06070 */
[----:B------:R-:W-:Y:S02]  /*1760*/  VIMNMX R8, PT, PT, R8, 0x46a00000, PT ;  /* 0x46a0000008087848 */ /* 0x000fe40003fe0100 */
[----:B------:R-:W-:-:S05]  /*1770*/  SEL R9, R26, 0x63400000, !P0 ;  /* 0x634000001a097807 */ /* 0x000fca0004000000 */
[----:B------:R-:W-:Y:S02]  /*1780*/  IMAD.IADD R16, R8, 0x1, -R9 ;  /* 0x0000000108107824 */ /* 0x000fe400078e0a09 */
[----:B------:R-:W-:-:S03]  /*1790*/  IMAD.MOV.U32 R8, RZ, RZ, RZ ;  /* 0x000000ffff087224 */ /* 0x000fc600078e00ff */
[----:B------:R-:W-:-:S06]  /*17a0*/  IADD3 R9, PT, PT, R16, 0x7fe00000, RZ ;  /* 0x7fe0000010097810 */ /* 0x000fcc0007ffe0ff */
[----:B------:R-:W-:-:S10]  /*17b0*/  DMUL R18, R20, R8 ;  /* 0x0000000814127228 */ /* 0x000fd40000000000 */
[----:B------:R-:W-:-:S13]  /*17c0*/  FSETP.GTU.AND P0, PT, |R19|, 1.469367938527859385e-39, PT ;  /* 0x001000001300780b */ /* 0x000fda0003f0c200 */
[----:B------:R-:W-:Y:S05]  /*17d0*/  @P0 BRA `(.L_x_22) ;  /* 0x0000000000940947 */ /* 0x000fea0003800000 */
[----:B------:R-:W-:-:S06]  /*17e0*/  DFMA R12, R20, -R12, R14 ;  /* 0x8000000c140c722b */ /* 0x000fcc000000000e */
[----:B------:R-:W-:-:S04]  /*17f0*/  IMAD.MOV.U32 R12, RZ, RZ, RZ ;  /* 0x000000ffff0c7224 */ /* 0x000fc800078e00ff */
[C---:B------:R-:W-:Y:S02]  /*1800*/  FSETP.NEU.AND P0, PT, R13.reuse, RZ, PT ;  /* 0x000000ff0d00720b */ /* 0x040fe40003f0d000 */
[----:B------:R-:W-:-:S04]  /*1810*/  LOP3.LUT R11, R13, 0x80000000, R11, 0x48, !PT ;  /* 0x800000000d0b7812 */ /* 0x000fc800078e480b */
[----:B------:R-:W-:-:S07]  /*1820*/  LOP3.LUT R13, R11, R9, RZ, 0xfc, !PT ;  /* 0x000000090b0d7212 */ /* 0x000fce00078efcff */
[----:B------:R-:W-:Y:S05]  /*1830*/  @!P0 BRA `(.L_x_22) ;  /* 0x00000000007c8947 */ /* 0x000fea0003800000 */
[----:B------:R-:W-:Y:S01]  /*1840*/  IMAD.MOV R9, RZ, RZ, -R16 ;  /* 0x000000ffff097224 */ /* 0x000fe200078e0a10 */
[----:B------:R-:W-:Y:S01]  /*1850*/  MOV R8, RZ ;  /* 0x000000ff00087202 */ /* 0x000fe20000000f00 */
[----:B------:R-:W-:-:S05]  /*1860*/  DMUL.RP R12, R20, R12 ;  /* 0x0000000c140c7228 */ /* 0x000fca0000008000 */
[----:B------:R-:W-:-:S05]  /*1870*/  DFMA R8, R18, -R8, R20 ;  /* 0x800000081208722b */ /* 0x000fca0000000014 */
[----:B------:R-:W-:Y:S02]  /*1880*/  LOP3.LUT R11, R13, R11, RZ, 0x3c, !PT ;  /* 0x0000000b0d0b7212 */ /* 0x000fe400078e3cff */
[----:B------:R-:W-:-:S04]  /*1890*/  IADD3 R8, PT, PT, -R16, -0x43300000, RZ ;  /* 0xbcd0000010087810 */ /* 0x000fc80007ffe1ff */
[----:B------:R-:W-:-:S04]  /*18a0*/  FSETP.NEU.AND P0, PT, |R9|, R8, PT ;  /* 0x000000080900720b */ /* 0x000fc80003f0d200 */
[----:B------:R-:W-:Y:S02]  /*18b0*/  FSEL R18, R12, R18, !P0 ;  /* 0x000000120c127208 */ /* 0x000fe40004000000 */
[----:B------:R-:W-:Y:S01]  /*18c0*/  FSEL R19, R11, R19, !P0 ;  /* 0x000000130b137208 */ /* 0x000fe20004000000 */
[----:B------:R-:W-:Y:S06]  /*18d0*/  BRA `(.L_x_22) ;  /* 0x0000000000547947 */ /* 0x000fec0003800000 */
.L_x_21:
[----:B------:R-:W-:-:S14]  /*18e0*/  DSETP.NAN.AND P0, PT, R8, R8, PT ;  /* 0x000000080800722a */ /* 0x000fdc0003f08000 */
[----:B------:R-:W-:Y:S05]  /*18f0*/  @P0 BRA `(.L_x_23) ;  /* 0x0000000000440947 */ /* 0x000fea0003800000 */
[----:B------:R-:W-:-:S14]  /*1900*/  DSETP.NAN.AND P0, PT, R10, R10, PT ;  /* 0x0000000a0a00722a */ /* 0x000fdc0003f08000 */
[----:B------:R-:W-:Y:S05]  /*1910*/  @P0 BRA `(.L_x_24) ;  /* 0x0000000000300947 */ /* 0x000fea0003800000 */
[----:B------:R-:W-:Y:S01]  /*1920*/  ISETP.NE.AND P0, PT, R16, R28, PT ;  /* 0x0000001c1000720c */ /* 0x000fe20003f05270 */
[----:B------:R-:W-:Y:S02]  /*1930*/  IMAD.MOV.U32 R18, RZ, RZ, 0x0 ;  /* 0x00000000ff127424 */ /* 0x000fe400078e00ff */
[----:B------:R-:W-:-:S10]  /*1940*/  IMAD.MOV.U32 R19, RZ, RZ, -0x80000 ;  /* 0xfff80000ff137424 */ /* 0x000fd400078e00ff */
[----:B------:R-:W-:Y:S05]  /*1950*/  @!P0 BRA `(.L_x_22) ;  /* 0x0000000000348947 */ /* 0x000fea0003800000 */
[----:B------:R-:W-:Y:S02]  /*1960*/  ISETP.NE.AND P0, PT, R16, 0x7ff00000, PT ;  /* 0x7ff000001000780c */ /* 0x000fe40003f05270 */
[----:B------:R-:W-:Y:S02]  /*1970*/  LOP3.LUT R19, R9, 0x80000000, R11, 0x48, !PT ;  /* 0x8000000009137812 */ /* 0x000fe400078e480b */
[----:B------:R-:W-:-:S13]  /*1980*/  ISETP.EQ.OR P0, PT, R28, RZ, !P0 ;  /* 0x000000ff1c00720c */ /* 0x000fda0004702670 */
[----:B------:R-:W-:Y:S01]  /*1990*/  @P0 LOP3.LUT R8, R19, 0x7ff00000, RZ, 0xfc, !PT ;  /* 0x7ff0000013080812 */ /* 0x000fe200078efcff */
[----:B------:R-:W-:Y:S01]  /*19a0*/  @!P0 IMAD.MOV.U32 R18, RZ, RZ, RZ ;  /* 0x000000ffff128224 */ /* 0x000fe200078e00ff */
[----:B------:R-:W-:-:S03]  /*19b0*/  @P0 MOV R18, RZ ;  /* 0x000000ff00120202 */ /* 0x000fc60000000f00 */
[----:B------:R-:W-:Y:S01]  /*19c0*/  @P0 IMAD.MOV.U32 R19, RZ, RZ, R8 ;  /* 0x000000ffff130224 */ /* 0x000fe200078e0008 */
[----:B------:R-:W-:Y:S06]  /*19d0*/  BRA `(.L_x_22) ;  /* 0x0000000000147947 */ /* 0x000fec0003800000 */
.L_x_24:
[----:B------:R-:W-:Y:S01]  /*19e0*/  LOP3.LUT R19, R11, 0x80000, RZ, 0xfc, !PT ;  /* 0x000800000b137812 */ /* 0x000fe200078efcff */
[----:B------:R-:W-:Y:S01]  /*19f0*/  IMAD.MOV.U32 R18, RZ, RZ, R10 ;  /* 0x000000ffff127224 */ /* 0x000fe200078e000a */
[----:B------:R-:W-:Y:S06]  /*1a00*/  BRA `(.L_x_22) ;  /* 0x0000000000087947 */ /* 0x000fec0003800000 */
.L_x_23:
[----:B------:R-:W-:Y:S01]  /*1a10*/  LOP3.LUT R19, R9, 0x80000, RZ, 0xfc, !PT ;  /* 0x0008000009137812 */ /* 0x000fe200078efcff */
[----:B------:R-:W-:-:S07]  /*1a20*/  IMAD.MOV.U32 R18, RZ, RZ, R8 ;  /* 0x000000ffff127224 */ /* 0x000fce00078e0008 */
.L_x_22:
[----:B------:R-:W-:Y:S05]  /*1a30*/  BSYNC.RECONVERGENT B3 ;  /* 0x0000000000037941 */ /* 0x000fea0003800200 */
.L_x_20:
[----:B------:R-:W-:Y:S01]  /*1a40*/  IMAD.MOV.U32 R25, RZ, RZ, 0x0 ;  /* 0x00000000ff197424 */ /* 0x000fe200078e00ff */
[----:B------:R-:W-:Y:S01]  /*1a50*/  MOV R8, R18 ;  /* 0x0000001200087202 */ /* 0x000fe20000000f00 */
[----:B------:R-:W-:Y:S02]  /*1a60*/  IMAD.MOV.U32 R9, RZ, RZ, R19 ;  /* 0x000000ffff097224 */ /* 0x000fe400078e0013 */
[----:B------:R-:W-:Y:S05]  /*1a70*/  RET.REL.NODEC R24 `(_Z4initPfi) ;  /* 0xffffffe418607950 */ /* 0x000fea0003c3ffff */
.L_x_25:
[----:B------:R-:W-:-:S00]  /*1a80*/  BRA `(.L_x_25) ;  /* 0xfffffffc00fc7947 */ /* 0x000fc0000383ffff */
[----:B------:R-:W-:-:S00]  /*1a90*/  NOP ;  /* 0x0000000000007918 */ /* 0x000fc00000000000 */
        /* <DEDUP_REMOVED lines=14> */
.L_x_26:


//--------------------- .nv.shared.reserved.0     --------------------------
	.section	.nv.shared.reserved.0,"aw",@nobits
	.weak		__nv_reservedSMEM_offset_0_alias
	.size		__nv_reservedSMEM_offset_0_alias, 0, 64
	.other		__nv_reservedSMEM_offset_0_alias,@"STO_CUDA_RESERVED_SHARED STV_DEFAULT"
__nv_reservedSMEM_offset_0_alias:
	.zero		0
	.zero		64


//--------------------- .nv.constant0._Z4initPfi  --------------------------
	.section	.nv.constant0._Z4initPfi,"a",@progbits
	.sectionflags	@""
	.align	4
.nv.constant0._Z4initPfi:
	.zero		908


//--------------------- SYMBOLS --------------------------

	.type		.nv.reservedSmem.offset0,@object
	.size		.nv.reservedSmem.offset0,0x4
